	.headerflags	@"EF_CUDA_TEXMODE_UNIFIED EF_CUDA_64BIT_ADDRESS EF_CUDA_ACCELERATORS EF_CUDA_SM90 EF_CUDA_VIRTUAL_SM(EF_CUDA_SM90)"
	.elftype	@"ET_EXEC"


//--------------------- .nv.info                  --------------------------
	.section	.nv.info,"",@"SHT_CUDA_INFO"
	.align	4


	//----- nvinfo : EIATTR_REGCOUNT
	.align		4
        /*0000*/ 	.byte	0x04, 0x2f
        /*0002*/ 	.short	(.L_1 - .L_0)
	.align		4
.L_0:
        /*0004*/ 	.word	index@(triton_poi_fused_convolution_0)
        /*0008*/ 	.word	0x0000000e


	//----- nvinfo : EIATTR_MIN_STACK_SIZE
	.align		4
.L_1:
        /*000c*/ 	.byte	0x04, 0x12
        /*000e*/ 	.short	(.L_3 - .L_2)
	.align		4
.L_2:
        /*0010*/ 	.word	index@(triton_poi_fused_convolution_0)
        /*0014*/ 	.word	0x00000000


	//----- nvinfo : EIATTR_FRAME_SIZE
	.align		4
.L_3:
        /*0018*/ 	.byte	0x04, 0x11
        /*001a*/ 	.short	(.L_5 - .L_4)
	.align		4
.L_4:
        /*001c*/ 	.word	index@(triton_poi_fused_convolution_0)
        /*0020*/ 	.word	0x00000000


	//----- nvinfo : EIATTR_MIN_STACK_SIZE
	.align		4
.L_5:
        /*0024*/ 	.byte	0x04, 0x12
        /*0026*/ 	.short	(.L_7 - .L_6)
	.align		4
.L_6:
        /*0028*/ 	.word	index@(triton_poi_fused_convolution_0)
        /*002c*/ 	.word	0x00000000
.L_7:


//--------------------- .nv.info.triton_poi_fused_convolution_0 --------------------------
	.section	.nv.info.triton_poi_fused_convolution_0,"",@"SHT_CUDA_INFO"
	.sectionflags	@""
	.align	4


	//----- nvinfo : EIATTR_CUDA_API_VERSION
	.align		4
        /*0000*/ 	.byte	0x04, 0x37
        /*0002*/ 	.short	(.L_9 - .L_8)
.L_8:
        /*0004*/ 	.word	0x0000007c


	//----- nvinfo : EIATTR_KPARAM_INFO
	.align		4
.L_9:
        /*0008*/ 	.byte	0x04, 0x17
        /*000a*/ 	.short	(.L_11 - .L_10)
.L_10:
        /*000c*/ 	.word	0x00000000
        /*0010*/ 	.short	0x0002
        /*0012*/ 	.short	0x0010
        /*0014*/ 	.byte	0x00, 0xf0, 0x11, 0x00


	//----- nvinfo : EIATTR_KPARAM_INFO
	.align		4
.L_11:
        /*0018*/ 	.byte	0x04, 0x17
        /*001a*/ 	.short	(.L_13 - .L_12)
.L_12:
        /*001c*/ 	.word	0x00000000
        /*0020*/ 	.short	0x0001
        /*0022*/ 	.short	0x0008
        /*0024*/ 	.byte	0x00, 0xf4, 0x21, 0x00


	//----- nvinfo : EIATTR_KPARAM_INFO
	.align		4
.L_13:
        /*0028*/ 	.byte	0x04, 0x17
        /*002a*/ 	.short	(.L_15 - .L_14)
.L_14:
        /*002c*/ 	.word	0x00000000
        /*0030*/ 	.short	0x0000
        /*0032*/ 	.short	0x0000
        /*0034*/ 	.byte	0x00, 0xf4, 0x21, 0x00


	//----- nvinfo : EIATTR_SPARSE_MMA_MASK
	.align		4
.L_15:
        /*0038*/ 	.byte	0x03, 0x50
        /*003a*/ 	.short	0x0000


	//----- nvinfo : EIATTR_MAXREG_COUNT
	.align		4
        /*003c*/ 	.byte	0x03, 0x1b
        /*003e*/ 	.short	0x00ff


	//----- nvinfo : EIATTR_EXIT_INSTR_OFFSETS
	.align		4
        /*0040*/ 	.byte	0x04, 0x1c
        /*0042*/ 	.short	(.L_17 - .L_16)


	//   ....[0]....
.L_16:
        /*0044*/ 	.word	0x00000220


	//   ....[1]....
        /*0048*/ 	.word	0x00000240


	//----- nvinfo : EIATTR_REQNTID
	.align		4
.L_17:
        /*004c*/ 	.byte	0x04, 0x10
        /*004e*/ 	.short	(.L_19 - .L_18)
.L_18:
        /*0050*/ 	.word	0x00000080
        /*0054*/ 	.word	0x00000001
        /*0058*/ 	.word	0x00000001


	//----- nvinfo : EIATTR_CBANK_PARAM_SIZE
	.align		4
.L_19:
        /*005c*/ 	.byte	0x03, 0x19
        /*005e*/ 	.short	0x0014


	//----- nvinfo : EIATTR_PARAM_CBANK
	.align		4
        /*0060*/ 	.byte	0x04, 0x0a
        /*0062*/ 	.short	(.L_21 - .L_20)
	.align		4
.L_20:
        /*0064*/ 	.word	index@(.nv.constant0.triton_poi_fused_convolution_0)
        /*0068*/ 	.short	0x0210
        /*006a*/ 	.short	0x0014


	//----- nvinfo : EIATTR_SW_WAR
	.align		4
.L_21:
        /*006c*/ 	.byte	0x04, 0x36
        /*006e*/ 	.short	(.L_23 - .L_22)
.L_22:
        /*0070*/ 	.word	0x00000008
.L_23:


//--------------------- .nv.callgraph             --------------------------
	.section	.nv.callgraph,"",@"SHT_CUDA_CALLGRAPH"
	.align	4
	.sectionentsize	8
	.align		4
        /*0000*/ 	.word	0x00000000
	.align		4
        /*0004*/ 	.word	0xffffffff
	.align		4
        /*0008*/ 	.word	0x00000000
	.align		4
        /*000c*/ 	.word	0xfffffffe
	.align		4
        /*0010*/ 	.word	0x00000000
	.align		4
        /*0014*/ 	.word	0xfffffffd
	.align		4
        /*0018*/ 	.word	0x00000000
	.align		4
        /*001c*/ 	.word	0xfffffffc


//--------------------- .text.triton_poi_fused_convolution_0 --------------------------
	.section	.text.triton_poi_fused_convolution_0,"ax",@progbits
	.align	128
        .global         triton_poi_fused_convolution_0
        .type           triton_poi_fused_convolution_0,@function
        .size           triton_poi_fused_convolution_0,(.L_x_1 - triton_poi_fused_convolution_0)
        .other          triton_poi_fused_convolution_0,@"STO_CUDA_ENTRY STV_DEFAULT"
triton_poi_fused_convolution_0:
.text.triton_poi_fused_convolution_0:
[----:B------:R-:W0:Y:S02]  /*0000*/  LDC R1, c[0x0][0x28] ;  /* 0x00000a00ff017b82 */ /* 0x000e240000000800 */
[----:B------:R-:W1:Y:S01]  /*0010*/  S2R R0, SR_TID.X ;  /* 0x0000000000007919 */ /* 0x000e620000002100 */
[----:B------:R-:W2:Y:S01]  /*0020*/  LDC.64 R4, c[0x0][0x218] ;  /* 0x00008600ff047b82 */ /* 0x000ea20000000a00 */
[----:B------:R-:W-:Y:S01]  /*0030*/  ULDC.64 UR4, c[0x0][0x208] ;  /* 0x0000820000047ab9 */ /* 0x000fe20000000a00 */
[----:B------:R-:W3:Y:S06]  /*0040*/  S2R R9, SR_CTAID.X ;  /* 0x0000000000097919 */ /* 0x000eec0000002500 */
[----:B------:R-:W4:Y:S01]  /*0050*/  LDC.64 R2, c[0x0][0x210] ;  /* 0x00008400ff027b82 */ /* 0x000f220000000a00 */
[----:B-1----:R-:W-:-:S05]  /*0060*/  IMAD.SHL.U32 R0, R0, 0x2, RZ ;  /* 0x0000000200007824 */ /* 0x002fca00078e00ff */
[----:B------:R-:W-:-:S05]  /*0070*/  LOP3.LUT R0, R0, 0xfe, RZ, 0xc0, !PT ;  /* 0x000000fe00007812 */ /* 0x000fca00078ec0ff */
[----:B---3--:R-:W-:-:S04]  /*0080*/  IMAD R9, R9, 0x100, R0 ;  /* 0x0000010009097824 */ /* 0x008fc800078e0200 */
[C---:B------:R-:W-:Y:S01]  /*0090*/  IMAD.HI R6, R9.reuse, 0x5397829d, RZ ;  /* 0x5397829d09067827 */ /* 0x040fe200078e02ff */
[----:B------:R-:W-:Y:S02]  /*00a0*/  IADD3 R0, R9, 0x1, RZ ;  /* 0x0000000109007810 */ /* 0x000fe40007ffe0ff */
[C---:B------:R-:W-:Y:S01]  /*00b0*/  ISETP.GE.AND P0, PT, R9.reuse, 0x310, PT ;  /* 0x000003100900780c */ /* 0x040fe20003f06270 */
[----:B----4-:R-:W-:Y:S01]  /*00c0*/  IMAD.WIDE R2, R9, 0x4, R2 ;  /* 0x0000000409027825 */ /* 0x010fe200078e0202 */
[----:B------:R-:W-:Y:S02]  /*00d0*/  SHF.R.U32.HI R7, RZ, 0x1f, R6 ;  /* 0x0000001fff077819 */ /* 0x000fe40000011606 */
[----:B------:R-:W-:Y:S01]  /*00e0*/  CS2R R8, SRZ ;  /* 0x0000000000087805 */ /* 0x000fe2000001ff00 */
[----:B------:R-:W-:Y:S01]  /*00f0*/  IMAD.HI R0, R0, 0x5397829d, RZ ;  /* 0x5397829d00007827 */ /* 0x000fe200078e02ff */
[----:B------:R-:W-:-:S04]  /*0100*/  LEA.HI.SX32 R7, R6, R7, 0x1c ;  /* 0x0000000706077211 */ /* 0x000fc800078fe2ff */
[----:B------:R-:W-:-:S03]  /*0110*/  SHF.R.U32.HI R11, RZ, 0x1f, R0 ;  /* 0x0000001fff0b7819 */ /* 0x000fc60000011600 */
[----:B------:R-:W3:Y:S01]  /*0120*/  @!P0 LDG.E.64 R8, desc[UR4][R2.64] ;  /* 0x0000000402088981 */ /* 0x000ee2000c1e1b00 */
[----:B------:R-:W-:Y:S02]  /*0130*/  LEA.HI.SX32 R11, R0, R11, 0x1c ;  /* 0x0000000b000b7211 */ /* 0x000fe400078fe2ff */
[----:B------:R-:W-:Y:S02]  /*0140*/  LEA.HI R0, R7, R7, RZ, 0x2 ;  /* 0x0000000707007211 */ /* 0x000fe400078f10ff */
[----:B------:R-:W-:Y:S02]  /*0150*/  LEA.HI R6, R11, R11, RZ, 0x2 ;  /* 0x0000000b0b067211 */ /* 0x000fe400078f10ff */
[----:B------:R-:W-:Y:S02]  /*0160*/  LOP3.LUT R0, R0, 0xfffffffc, RZ, 0xc0, !PT ;  /* 0xfffffffc00007812 */ /* 0x000fe400078ec0ff */
[----:B------:R-:W-:-:S03]  /*0170*/  LOP3.LUT R6, R6, 0xfffffffc, RZ, 0xc0, !PT ;  /* 0xfffffffc06067812 */ /* 0x000fc600078ec0ff */
[----:B------:R-:W-:Y:S01]  /*0180*/  IMAD.IADD R7, R7, 0x1, -R0 ;  /* 0x0000000107077824 */ /* 0x000fe200078e0a00 */
[----:B------:R-:W-:Y:S01]  /*0190*/  IADD3 R11, R11, -R6, RZ ;  /* 0x800000060b0b7210 */ /* 0x000fe20007ffe0ff */
[----:B------:R-:W-:Y:S02]  /*01a0*/  HFMA2.MMA R0, -RZ, RZ, 0, 0 ;  /* 0x00000000ff007435 */ /* 0x000fe400000001ff */
[----:B--2---:R-:W-:-:S04]  /*01b0*/  IMAD.WIDE R6, R7, 0x4, R4 ;  /* 0x0000000407067825 */ /* 0x004fc800078e0204 */
[----:B------:R-:W-:-:S04]  /*01c0*/  IMAD.WIDE R4, R11, 0x4, R4 ;  /* 0x000000040b047825 */ /* 0x000fc800078e0204 */
[----:B------:R-:W-:Y:S01]  /*01d0*/  IMAD.MOV.U32 R11, RZ, RZ, RZ ;  /* 0x000000ffff0b7224 */ /* 0x000fe200078e00ff */
[----:B------:R-:W3:Y:S05]  /*01e0*/  @!P0 LDG.E.EL R0, desc[UR4][R4.64] ;  /* 0x0000000404008981 */ /* 0x000eea000c2e1900 */
[----:B------:R-:W2:Y:S01]  /*01f0*/  @!P0 LDG.E.EL R11, desc[UR4][R6.64] ;  /* 0x00000004060b8981 */ /* 0x000ea2000c2e1900 */
[----:B---3--:R-:W-:Y:S01]  /*0200*/  FADD R9, R0, R9 ;  /* 0x0000000900097221 */ /* 0x008fe20000000000 */
[----:B--2---:R-:W-:Y:S01]  /*0210*/  FADD R8, R11, R8 ;  /* 0x000000080b087221 */ /* 0x004fe20000000000 */
[----:B------:R-:W-:Y:S06]  /*0220*/  @P0 EXIT ;  /* 0x000000000000094d */ /* 0x000fec0003800000 */
[----:B------:R-:W-:Y:S01]  /*0230*/  STG.E.64 desc[UR4][R2.64], R8 ;  /* 0x0000000802007986 */ /* 0x000fe2000c101b04 */
[----:B------:R-:W-:Y:S05]  /*0240*/  EXIT ;  /* 0x000000000000794d */ /* 0x000fea0003800000 */
.L_x_0:
[----:B------:R-:W-:-:S00]  /*0250*/  BRA `(.L_x_0) ;  /* 0xfffffffc00fc7947 */ /* 0x000fc0000383ffff */
[----:B------:R-:W-:-:S00]  /*0260*/  NOP ;  /* 0x0000000000007918 */ /* 0x000fc00000000000 */
        /* <DEDUP_REMOVED lines=9> */
.L_x_1:


//--------------------- .nv.constant0.triton_poi_fused_convolution_0 --------------------------
	.section	.nv.constant0.triton_poi_fused_convolution_0,"a",@progbits
	.sectionflags	@""
	.align	4
.nv.constant0.triton_poi_fused_convolution_0:
	.zero		548
